//
// Generated by NVIDIA NVVM Compiler
//
// Compiler Build ID: CL-36424714
// Cuda compilation tools, release 13.0, V13.0.88
// Based on NVVM 20.0.0
//

.version 9.0
.target sm_100
.address_size 64

	// .globl	_Z24l1_prox_grad_step_kernelPKdS0_PdS1_mdd

.visible .entry _Z24l1_prox_grad_step_kernelPKdS0_PdS1_mdd(
	.param .u64 .ptr .align 1 _Z24l1_prox_grad_step_kernelPKdS0_PdS1_mdd_param_0,
	.param .u64 .ptr .align 1 _Z24l1_prox_grad_step_kernelPKdS0_PdS1_mdd_param_1,
	.param .u64 .ptr .align 1 _Z24l1_prox_grad_step_kernelPKdS0_PdS1_mdd_param_2,
	.param .u64 .ptr .align 1 _Z24l1_prox_grad_step_kernelPKdS0_PdS1_mdd_param_3,
	.param .u64 _Z24l1_prox_grad_step_kernelPKdS0_PdS1_mdd_param_4,
	.param .f64 _Z24l1_prox_grad_step_kernelPKdS0_PdS1_mdd_param_5,
	.param .f64 _Z24l1_prox_grad_step_kernelPKdS0_PdS1_mdd_param_6
)
{
	.reg .pred 	%p<2>;
	.reg .b32 	%r<4>;
	.reg .b64 	%rd<18>;
	.reg .b64 	%fd<14>;

	ld.param.u64 	%rd2, [_Z24l1_prox_grad_step_kernelPKdS0_PdS1_mdd_param_0];
	ld.param.u64 	%rd3, [_Z24l1_prox_grad_step_kernelPKdS0_PdS1_mdd_param_1];
	ld.param.u64 	%rd4, [_Z24l1_prox_grad_step_kernelPKdS0_PdS1_mdd_param_2];
	ld.param.u64 	%rd5, [_Z24l1_prox_grad_step_kernelPKdS0_PdS1_mdd_param_3];
	ld.param.u64 	%rd6, [_Z24l1_prox_grad_step_kernelPKdS0_PdS1_mdd_param_4];
	ld.param.f64 	%fd1, [_Z24l1_prox_grad_step_kernelPKdS0_PdS1_mdd_param_5];
	ld.param.f64 	%fd2, [_Z24l1_prox_grad_step_kernelPKdS0_PdS1_mdd_param_6];
	mov.u32 	%r1, %tid.x;
	cvt.u64.u32 	%rd7, %r1;
	mov.u32 	%r2, %ctaid.x;
	mov.u32 	%r3, %ntid.x;
	mul.wide.u32 	%rd8, %r2, %r3;
	add.s64 	%rd1, %rd8, %rd7;
	setp.ge.u64 	%p1, %rd1, %rd6;
	@%p1 bra 	$L__BB0_2;
	cvta.to.global.u64 	%rd9, %rd2;
	cvta.to.global.u64 	%rd10, %rd3;
	cvta.to.global.u64 	%rd11, %rd4;
	cvta.to.global.u64 	%rd12, %rd5;
	shl.b64 	%rd13, %rd1, 3;
	add.s64 	%rd14, %rd9, %rd13;
	ld.global.f64 	%fd3, [%rd14];
	add.s64 	%rd15, %rd10, %rd13;
	ld.global.f64 	%fd4, [%rd15];
	mul.f64 	%fd5, %fd1, %fd4;
	sub.f64 	%fd6, %fd3, %fd5;
	mul.f64 	%fd7, %fd1, %fd2;
	sub.f64 	%fd8, %fd6, %fd7;
	max.f64 	%fd9, %fd8, 0d0000000000000000;
	add.f64 	%fd10, %fd7, %fd6;
	min.f64 	%fd11, %fd9, %fd10;
	add.s64 	%rd16, %rd11, %rd13;
	st.global.f64 	[%rd16], %fd11;
	ld.global.f64 	%fd12, [%rd14];
	sub.f64 	%fd13, %fd11, %fd12;
	add.s64 	%rd17, %rd12, %rd13;
	st.global.f64 	[%rd17], %fd13;
$L__BB0_2:
	ret;

}


// ===== COMPILED SASS (sm_100) =====

	.target	sm_100

	.elftype	@"ET_EXEC"


//--------------------- .note.nv.tkinfo           --------------------------
	.section	.note.nv.tkinfo,"",@"SHT_NOTE"
	.sectionflags	@"SHF_NOTE_NV_TKINFO"
	.tkinfo
        /*0018*/ 	.word	0x00000002
        /*0030*/ 	.string	""
        /*0030*/ 	.string	"ptxas"
        /*0030*/ 	.string	"Cuda compilation tools, release 13.0, V13.0.88"
        /*0030*/ 	.string	"Build cuda_13.0.r13.0/compiler.36424714_0"
        /*0030*/ 	.string	"-arch sm_100 -m 64 "



//--------------------- .note.nv.cuinfo           --------------------------
	.section	.note.nv.cuinfo,"",@"SHT_NOTE"
	.sectionflags	@"SHF_NOTE_NV_CUINFO"
        /*0018*/ 	.short	0x0002
        /*001a*/ 	.short	0x0064
        /*001c*/ 	.short	0x0082
	.zero		2


//--------------------- .nv.info                  --------------------------
	.section	.nv.info,"",@"SHT_CUDA_INFO"
	.align	4


	//----- nvinfo : EIATTR_REGCOUNT
	.align		4
        /*0000*/ 	.byte	0x04, 0x2f
        /*0002*/ 	.short	(.L_1 - .L_0)
	.align		4
.L_0:
        /*0004*/ 	.word	index@(_Z24l1_prox_grad_step_kernelPKdS0_PdS1_mdd)
        /*0008*/ 	.word	0x00000011


	//----- nvinfo : EIATTR_FRAME_SIZE
	.align		4
.L_1:
        /*000c*/ 	.byte	0x04, 0x11
        /*000e*/ 	.short	(.L_3 - .L_2)
	.align		4
.L_2:
        /*0010*/ 	.word	index@(_Z24l1_prox_grad_step_kernelPKdS0_PdS1_mdd)
        /*0014*/ 	.word	0x00000000


	//----- nvinfo : EIATTR_MIN_STACK_SIZE
	.align		4
.L_3:
        /*0018*/ 	.byte	0x04, 0x12
        /*001a*/ 	.short	(.L_5 - .L_4)
	.align		4
.L_4:
        /*001c*/ 	.word	index@(_Z24l1_prox_grad_step_kernelPKdS0_PdS1_mdd)
        /*0020*/ 	.word	0x00000000
.L_5:


//--------------------- .nv.compat                --------------------------
	.section	.nv.compat,"",@"SHT_CUDA_COMPAT_INFO"
	.align	4
        /*0000*/ 	.byte	0x02, 0x09, 0x00, 0x00, 0x02, 0x02, 0x01, 0x00, 0x02, 0x05, 0x05, 0x00, 0x03, 0x07, 0x01, 0x01
        /*0010*/ 	.byte	0x02, 0x03, 0x00, 0x00, 0x02, 0x06, 0x01, 0x00, 0x04, 0x0b, 0x08, 0x00, 0x01, 0x00, 0x00, 0x00
        /*0020*/ 	.byte	0x00, 0x00, 0x00, 0x00


//--------------------- .nv.info._Z24l1_prox_grad_step_kernelPKdS0_PdS1_mdd --------------------------
	.section	.nv.info._Z24l1_prox_grad_step_kernelPKdS0_PdS1_mdd,"",@"SHT_CUDA_INFO"
	.sectionflags	@""
	.align	4


	//----- nvinfo : EIATTR_CUDA_API_VERSION
	.align		4
        /*0000*/ 	.byte	0x04, 0x37
        /*0002*/ 	.short	(.L_7 - .L_6)
.L_6:
        /*0004*/ 	.word	0x00000082


	//----- nvinfo : EIATTR_KPARAM_INFO
	.align		4
.L_7:
        /*0008*/ 	.byte	0x04, 0x17
        /*000a*/ 	.short	(.L_9 - .L_8)
.L_8:
        /*000c*/ 	.word	0x00000000
        /*0010*/ 	.short	0x0006
        /*0012*/ 	.short	0x0030
        /*0014*/ 	.byte	0x00, 0xf0, 0x21, 0x00


	//----- nvinfo : EIATTR_KPARAM_INFO
	.align		4
.L_9:
        /*0018*/ 	.byte	0x04, 0x17
        /*001a*/ 	.short	(.L_11 - .L_10)
.L_10:
        /*001c*/ 	.word	0x00000000
        /*0020*/ 	.short	0x0005
        /*0022*/ 	.short	0x0028
        /*0024*/ 	.byte	0x00, 0xf0, 0x21, 0x00


	//----- nvinfo : EIATTR_KPARAM_INFO
	.align		4
.L_11:
        /*0028*/ 	.byte	0x04, 0x17
        /*002a*/ 	.short	(.L_13 - .L_12)
.L_12:
        /*002c*/ 	.word	0x00000000
        /*0030*/ 	.short	0x0004
        /*0032*/ 	.short	0x0020
        /*0034*/ 	.byte	0x00, 0xf0, 0x21, 0x00


	//----- nvinfo : EIATTR_KPARAM_INFO
	.align		4
.L_13:
        /*0038*/ 	.byte	0x04, 0x17
        /*003a*/ 	.short	(.L_15 - .L_14)
.L_14:
        /*003c*/ 	.word	0x00000000
        /*0040*/ 	.short	0x0003
        /*0042*/ 	.short	0x0018
        /*0044*/ 	.byte	0x00, 0xf5, 0x21, 0x00


	//----- nvinfo : EIATTR_KPARAM_INFO
	.align		4
.L_15:
        /*0048*/ 	.byte	0x04, 0x17
        /*004a*/ 	.short	(.L_17 - .L_16)
.L_16:
        /*004c*/ 	.word	0x00000000
        /*0050*/ 	.short	0x0002
        /*0052*/ 	.short	0x0010
        /*0054*/ 	.byte	0x00, 0xf5, 0x21, 0x00


	//----- nvinfo : EIATTR_KPARAM_INFO
	.align		4
.L_17:
        /*0058*/ 	.byte	0x04, 0x17
        /*005a*/ 	.short	(.L_19 - .L_18)
.L_18:
        /*005c*/ 	.word	0x00000000
        /*0060*/ 	.short	0x0001
        /*0062*/ 	.short	0x0008
        /*0064*/ 	.byte	0x00, 0xf5, 0x21, 0x00


	//----- nvinfo : EIATTR_KPARAM_INFO
	.align		4
.L_19:
        /*0068*/ 	.byte	0x04, 0x17
        /*006a*/ 	.short	(.L_21 - .L_20)
.L_20:
        /*006c*/ 	.word	0x00000000
        /*0070*/ 	.short	0x0000
        /*0072*/ 	.short	0x0000
        /*0074*/ 	.byte	0x00, 0xf5, 0x21, 0x00


	//----- nvinfo : EIATTR_SPARSE_MMA_MASK
	.align		4
.L_21:
        /*0078*/ 	.byte	0x03, 0x50
        /*007a*/ 	.short	0x0000


	//----- nvinfo : EIATTR_MAXREG_COUNT
	.align		4
        /*007c*/ 	.byte	0x03, 0x1b
        /*007e*/ 	.short	0x00ff


	//----- nvinfo : EIATTR_MERCURY_ISA_VERSION
	.align		4
        /*0080*/ 	.byte	0x03, 0x5f
        /*0082*/ 	.short	0x0101


	//----- nvinfo : EIATTR_VRC_CTA_INIT_COUNT
	.align		4
        /*0084*/ 	.byte	0x02, 0x4a
	.zero		1
	.zero		1


	//----- nvinfo : EIATTR_EXIT_INSTR_OFFSETS
	.align		4
        /*0088*/ 	.byte	0x04, 0x1c
        /*008a*/ 	.short	(.L_23 - .L_22)


	//   ....[0]....
.L_22:
        /*008c*/ 	.word	0x00000090


	//   ....[1]....
        /*0090*/ 	.word	0x00000300


	//----- nvinfo : EIATTR_CBANK_PARAM_SIZE
	.align		4
.L_23:
        /*0094*/ 	.byte	0x03, 0x19
        /*0096*/ 	.short	0x0038


	//----- nvinfo : EIATTR_PARAM_CBANK
	.align		4
        /*0098*/ 	.byte	0x04, 0x0a
        /*009a*/ 	.short	(.L_25 - .L_24)
	.align		4
.L_24:
        /*009c*/ 	.word	index@(.nv.constant0._Z24l1_prox_grad_step_kernelPKdS0_PdS1_mdd)
        /*00a0*/ 	.short	0x0380
        /*00a2*/ 	.short	0x0038


	//----- nvinfo : EIATTR_SW_WAR
	.align		4
.L_25:
        /*00a4*/ 	.byte	0x04, 0x36
        /*00a6*/ 	.short	(.L_27 - .L_26)
.L_26:
        /*00a8*/ 	.word	0x00000008
.L_27:


//--------------------- .nv.callgraph             --------------------------
	.section	.nv.callgraph,"",@"SHT_CUDA_CALLGRAPH"
	.align	4
	.sectionentsize	8
	.align		4
        /*0000*/ 	.word	0x00000000
	.align		4
        /*0004*/ 	.word	0xffffffff
	.align		4
        /*0008*/ 	.word	0x00000000
	.align		4
        /*000c*/ 	.word	0xfffffffe
	.align		4
        /*0010*/ 	.word	0x00000000
	.align		4
        /*0014*/ 	.word	0xfffffffd
	.align		4
        /*0018*/ 	.word	0x00000000
	.align		4
        /*001c*/ 	.word	0xfffffffc


//--------------------- .text._Z24l1_prox_grad_step_kernelPKdS0_PdS1_mdd --------------------------
	.section	.text._Z24l1_prox_grad_step_kernelPKdS0_PdS1_mdd,"ax",@progbits
	.align	128
        .global         _Z24l1_prox_grad_step_kernelPKdS0_PdS1_mdd
        .type           _Z24l1_prox_grad_step_kernelPKdS0_PdS1_mdd,@function
        .size           _Z24l1_prox_grad_step_kernelPKdS0_PdS1_mdd,(.L_x_1 - _Z24l1_prox_grad_step_kernelPKdS0_PdS1_mdd)
        .other          _Z24l1_prox_grad_step_kernelPKdS0_PdS1_mdd,@"STO_CUDA_ENTRY STV_DEFAULT"
_Z24l1_prox_grad_step_kernelPKdS0_PdS1_mdd:
.text._Z24l1_prox_grad_step_kernelPKdS0_PdS1_mdd:
[----:B------:R-:W-:Y:S01]  /*0000*/  LDC R1, c[0x0][0x37c] ;  /* 0x0000df00ff017b82 */ /* 0x000fe20000000800 */
[----:B------:R-:W0:Y:S07]  /*0010*/  S2R R2, SR_TID.X ;  /* 0x0000000000027919 */ /* 0x000e2e0000002100 */
[----:B------:R-:W0:Y:S01]  /*0020*/  S2UR UR4, SR_CTAID.X ;  /* 0x00000000000479c3 */ /* 0x000e220000002500 */
[----:B------:R-:W1:Y:S01]  /*0030*/  LDCU.64 UR6, c[0x0][0x3a0] ;  /* 0x00007400ff0677ac */ /* 0x000e620008000a00 */
[----:B------:R-:W-:-:S06]  /*0040*/  IMAD.MOV.U32 R3, RZ, RZ, RZ ;  /* 0x000000ffff037224 */ /* 0x000fcc00078e00ff */
[----:B------:R-:W0:Y:S02]  /*0050*/  LDC R5, c[0x0][0x360] ;  /* 0x0000d800ff057b82 */ /* 0x000e240000000800 */
[----:B0-----:R-:W-:-:S03]  /*0060*/  IMAD.WIDE.U32 R4, R5, UR4, R2 ;  /* 0x0000000405047c25 */ /* 0x001fc6000f8e0002 */
[----:B-1----:R-:W-:-:S04]  /*0070*/  ISETP.GE.U32.AND P0, PT, R4, UR6, PT ;  /* 0x0000000604007c0c */ /* 0x002fc8000bf06070 */
[----:B------:R-:W-:-:S13]  /*0080*/  ISETP.GE.U32.AND.EX P0, PT, R5, UR7, PT, P0 ;  /* 0x0000000705007c0c */ /* 0x000fda000bf06100 */
[----:B------:R-:W-:Y:S05]  /*0090*/  @P0 EXIT ;  /* 0x000000000000094d */ /* 0x000fea0003800000 */
[----:B------:R-:W0:Y:S01]  /*00a0*/  LDCU.128 UR8, c[0x0][0x380] ;  /* 0x00007000ff0877ac */ /* 0x000e220008000c00 */
[C---:B------:R-:W-:Y:S01]  /*00b0*/  IMAD.SHL.U32 R2, R4.reuse, 0x8, RZ ;  /* 0x0000000804027824 */ /* 0x040fe200078e00ff */
[----:B------:R-:W-:Y:S01]  /*00c0*/  SHF.L.U64.HI R0, R4, 0x3, R5 ;  /* 0x0000000304007819 */ /* 0x000fe20000010205 */
[----:B------:R-:W1:Y:S01]  /*00d0*/  LDC.64 R10, c[0x0][0x3b0] ;  /* 0x0000ec00ff0a7b82 */ /* 0x000e620000000a00 */
[----:B------:R-:W2:Y:S01]  /*00e0*/  LDCU.64 UR4, c[0x0][0x358] ;  /* 0x00006b00ff0477ac */ /* 0x000ea20008000a00 */
[----:B------:R-:W3:Y:S01]  /*00f0*/  LDCU.64 UR6, c[0x0][0x3a8] ;  /* 0x00007500ff0677ac */ /* 0x000ee20008000a00 */
[C---:B0-----:R-:W-:Y:S02]  /*0100*/  IADD3 R4, P0, PT, R2.reuse, UR8, RZ ;  /* 0x0000000802047c10 */ /* 0x041fe4000ff1e0ff */
[----:B------:R-:W-:Y:S02]  /*0110*/  IADD3 R12, P1, PT, R2, UR10, RZ ;  /* 0x0000000a020c7c10 */ /* 0x000fe4000ff3e0ff */
[----:B------:R-:W-:-:S02]  /*0120*/  IADD3.X R5, PT, PT, R0, UR9, RZ, P0, !PT ;  /* 0x0000000900057c10 */ /* 0x000fc400087fe4ff */
[----:B------:R-:W-:Y:S01]  /*0130*/  IADD3.X R13, PT, PT, R0, UR11, RZ, P1, !PT ;  /* 0x0000000b000d7c10 */ /* 0x000fe20008ffe4ff */
[----:B------:R-:W-:Y:S01]  /*0140*/  IMAD.MOV.U32 R3, RZ, RZ, RZ ;  /* 0x000000ffff037224 */ /* 0x000fe200078e00ff */
[----:B------:R-:W0:Y:S01]  /*0150*/  LDCU.128 UR8, c[0x0][0x390] ;  /* 0x00007200ff0877ac */ /* 0x000e220008000c00 */
[----:B--2---:R-:W3:Y:S04]  /*0160*/  LDG.E.64 R6, desc[UR4][R4.64] ;  /* 0x0000000404067981 */ /* 0x004ee8000c1e1b00 */
[----:B------:R-:W3:Y:S02]  /*0170*/  LDG.E.64 R8, desc[UR4][R12.64] ;  /* 0x000000040c087981 */ /* 0x000ee4000c1e1b00 */
[----:B---3--:R-:W-:-:S08]  /*0180*/  DFMA R6, -R8, UR6, R6 ;  /* 0x0000000608067c2b */ /* 0x008fd00008000106 */
[----:B-1----:R-:W-:-:S08]  /*0190*/  DFMA R8, R10, -UR6, R6 ;  /* 0x800000060a087c2b */ /* 0x002fd00008000006 */
[----:B------:R-:W-:Y:S02]  /*01a0*/  DSETP.MAX.AND P0, P1, RZ, R8, PT ;  /* 0x00000008ff00722a */ /* 0x000fe4000390f000 */
[----:B------:R-:W-:Y:S01]  /*01b0*/  DFMA R10, R10, UR6, R6 ;  /* 0x000000060a0a7c2b */ /* 0x000fe20008000006 */
[----:B------:R-:W-:Y:S02]  /*01c0*/  IMAD.MOV.U32 R14, RZ, RZ, R9 ;  /* 0x000000ffff0e7224 */ /* 0x000fe400078e0009 */
[----:B------:R-:W-:-:S03]  /*01d0*/  IMAD.MOV.U32 R6, RZ, RZ, RZ ;  /* 0x000000ffff067224 */ /* 0x000fc600078e00ff */
[----:B------:R-:W-:Y:S02]  /*01e0*/  FSEL R7, R3, R14, P0 ;  /* 0x0000000e03077208 */ /* 0x000fe40000000000 */
[----:B------:R-:W-:-:S04]  /*01f0*/  SEL R6, R6, R8, P0 ;  /* 0x0000000806067207 */ /* 0x000fc80000000000 */
[----:B------:R-:W-:-:S06]  /*0200*/  @P1 LOP3.LUT R7, R14, 0x80000, RZ, 0xfc, !PT ;  /* 0x000800000e071812 */ /* 0x000fcc00078efcff */
[----:B------:R-:W-:Y:S01]  /*0210*/  DSETP.MIN.AND P1, P2, R6, R10, PT ;  /* 0x0000000a0600722a */ /* 0x000fe20003a20000 */
[----:B------:R-:W-:Y:S01]  /*0220*/  IMAD.MOV.U32 R3, RZ, RZ, R7 ;  /* 0x000000ffff037224 */ /* 0x000fe200078e0007 */
[----:B0-----:R-:W-:Y:S01]  /*0230*/  IADD3 R8, P0, PT, R2, UR8, RZ ;  /* 0x0000000802087c10 */ /* 0x001fe2000ff1e0ff */
[----:B------:R-:W-:-:S03]  /*0240*/  IMAD.MOV.U32 R13, RZ, RZ, R10 ;  /* 0x000000ffff0d7224 */ /* 0x000fc600078e000a */
[----:B------:R-:W-:Y:S02]  /*0250*/  FSEL R3, R3, R11, P1 ;  /* 0x0000000b03037208 */ /* 0x000fe40000800000 */
[----:B------:R-:W-:-:S06]  /*0260*/  IADD3.X R9, PT, PT, R0, UR9, RZ, P0, !PT ;  /* 0x0000000900097c10 */ /* 0x000fcc00087fe4ff */
[----:B------:R-:W-:Y:S02]  /*0270*/  @P2 LOP3.LUT R3, R11, 0x80000, RZ, 0xfc, !PT ;  /* 0x000800000b032812 */ /* 0x000fe400078efcff */
[----:B------:R-:W-:-:S03]  /*0280*/  SEL R6, R6, R13, P1 ;  /* 0x0000000d06067207 */ /* 0x000fc60000800000 */
[----:B------:R-:W-:-:S05]  /*0290*/  IMAD.MOV.U32 R7, RZ, RZ, R3 ;  /* 0x000000ffff077224 */ /* 0x000fca00078e0003 */
[----:B------:R-:W-:Y:S04]  /*02a0*/  STG.E.64 desc[UR4][R8.64], R6 ;  /* 0x0000000608007986 */ /* 0x000fe8000c101b04 */
[----:B------:R-:W2:Y:S01]  /*02b0*/  LDG.E.64 R4, desc[UR4][R4.64] ;  /* 0x0000000404047981 */ /* 0x000ea2000c1e1b00 */
[----:B------:R-:W-:-:S04]  /*02c0*/  IADD3 R10, P0, PT, R2, UR10, RZ ;  /* 0x0000000a020a7c10 */ /* 0x000fc8000ff1e0ff */
[----:B------:R-:W-:Y:S01]  /*02d0*/  IADD3.X R11, PT, PT, R0, UR11, RZ, P0, !PT ;  /* 0x0000000b000b7c10 */ /* 0x000fe200087fe4ff */
[----:B--2---:R-:W-:-:S07]  /*02e0*/  DADD R2, R6, -R4 ;  /* 0x0000000006027229 */ /* 0x004fce0000000804 */
[----:B------:R-:W-:Y:S01]  /*02f0*/  STG.E.64 desc[UR4][R10.64], R2 ;  /* 0x000000020a007986 */ /* 0x000fe2000c101b04 */
[----:B------:R-:W-:Y:S05]  /*0300*/  EXIT ;  /* 0x000000000000794d */ /* 0x000fea0003800000 */
.L_x_0:
[----:B------:R-:W-:-:S00]  /*0310*/  BRA `(.L_x_0) ;  /* 0xfffffffc00fc7947 */ /* 0x000fc0000383ffff */
[----:B------:R-:W-:-:S00]  /*0320*/  NOP ;  /* 0x0000000000007918 */ /* 0x000fc00000000000 */
        /* <DEDUP_REMOVED lines=13> */
.L_x_1:


//--------------------- .nv.shared.reserved.0     --------------------------
	.section	.nv.shared.reserved.0,"aw",@nobits
	.weak		__nv_reservedSMEM_offset_0_alias
	.size		__nv_reservedSMEM_offset_0_alias, 0, 64
	.other		__nv_reservedSMEM_offset_0_alias,@"STO_CUDA_RESERVED_SHARED STV_DEFAULT"
__nv_reservedSMEM_offset_0_alias:
	.zero		0
	.zero		64


//--------------------- .nv.constant0._Z24l1_prox_grad_step_kernelPKdS0_PdS1_mdd --------------------------
	.section	.nv.constant0._Z24l1_prox_grad_step_kernelPKdS0_PdS1_mdd,"a",@progbits
	.sectionflags	@""
	.align	4
.nv.constant0._Z24l1_prox_grad_step_kernelPKdS0_PdS1_mdd:
	.zero		952


//--------------------- SYMBOLS --------------------------

	.type		.nv.reservedSmem.offset0,@object
	.size		.nv.reservedSmem.offset0,0x4
